//
// Generated by NVIDIA NVVM Compiler
//
// Compiler Build ID: CL-36424714
// Cuda compilation tools, release 13.0, V13.0.88
// Based on NVVM 20.0.0
//

.version 9.0
.target sm_100
.address_size 64

	// .globl	_Z10cuda_hellov
.extern .func  (.param .b32 func_retval0) vprintf
(
	.param .b64 vprintf_param_0,
	.param .b64 vprintf_param_1
)
;
.global .align 1 .b8 $str[32] = {72, 101, 108, 108, 111, 32, 87, 111, 114, 108, 100, 32, 102, 114, 111, 109, 32, 71, 80, 85, 32, 40, 68, 101, 118, 105, 99, 101, 41, 33, 10};
.global .align 1 .b8 $str$1[37] = {82, 117, 110, 110, 105, 110, 103, 32, 102, 114, 111, 109, 32, 71, 80, 85, 32, 40, 68, 101, 118, 105, 99, 101, 41, 32, 37, 100, 44, 37, 100, 44, 37, 100, 33, 10};

.visible .entry _Z10cuda_hellov()
{
	.reg .b32 	%r<3>;
	.reg .b64 	%rd<3>;

	mov.u64 	%rd1, $str;
	cvta.global.u64 	%rd2, %rd1;
	{ // callseq 0, 0
	.param .b64 param0;
	st.param.b64 	[param0], %rd2;
	.param .b64 param1;
	st.param.b64 	[param1], 0;
	.param .b32 retval0;
	call.uni (retval0), 
	vprintf, 
	(
	param0, 
	param1
	);
	ld.param.b32 	%r1, [retval0];
	} // callseq 0
	ret;

}
	// .globl	_Z6VecAddiPfS_S_
.visible .entry _Z6VecAddiPfS_S_(
	.param .u32 _Z6VecAddiPfS_S__param_0,
	.param .u64 .ptr .align 1 _Z6VecAddiPfS_S__param_1,
	.param .u64 .ptr .align 1 _Z6VecAddiPfS_S__param_2,
	.param .u64 .ptr .align 1 _Z6VecAddiPfS_S__param_3
)
{
	.reg .pred 	%p<2>;
	.reg .b32 	%r<3>;
	.reg .b32 	%f<4>;
	.reg .b64 	%rd<11>;

	ld.param.u32 	%r2, [_Z6VecAddiPfS_S__param_0];
	ld.param.u64 	%rd1, [_Z6VecAddiPfS_S__param_1];
	ld.param.u64 	%rd2, [_Z6VecAddiPfS_S__param_2];
	ld.param.u64 	%rd3, [_Z6VecAddiPfS_S__param_3];
	mov.u32 	%r1, %tid.x;
	setp.ge.s32 	%p1, %r1, %r2;
	@%p1 bra 	$L__BB1_2;
	cvta.to.global.u64 	%rd4, %rd1;
	cvta.to.global.u64 	%rd5, %rd2;
	cvta.to.global.u64 	%rd6, %rd3;
	mul.wide.u32 	%rd7, %r1, 4;
	add.s64 	%rd8, %rd4, %rd7;
	ld.global.f32 	%f1, [%rd8];
	add.s64 	%rd9, %rd5, %rd7;
	ld.global.f32 	%f2, [%rd9];
	add.f32 	%f3, %f1, %f2;
	add.s64 	%rd10, %rd6, %rd7;
	st.global.f32 	[%rd10], %f3;
$L__BB1_2:
	ret;

}
	// .globl	_Z7get_idxifPfS_S_
.visible .entry _Z7get_idxifPfS_S_(
	.param .u32 _Z7get_idxifPfS_S__param_0,
	.param .f32 _Z7get_idxifPfS_S__param_1,
	.param .u64 .ptr .align 1 _Z7get_idxifPfS_S__param_2,
	.param .u64 .ptr .align 1 _Z7get_idxifPfS_S__param_3,
	.param .u64 .ptr .align 1 _Z7get_idxifPfS_S__param_4
)
{
	.local .align 8 .b8 	__local_depot2[16];
	.reg .b64 	%SP;
	.reg .b64 	%SPL;
	.reg .pred 	%p<2>;
	.reg .b32 	%r<9>;
	.reg .b32 	%f<3>;
	.reg .b64 	%rd<15>;

	mov.u64 	%SPL, __local_depot2;
	cvta.local.u64 	%SP, %SPL;
	ld.param.u32 	%r3, [_Z7get_idxifPfS_S__param_0];
	ld.param.f32 	%f1, [_Z7get_idxifPfS_S__param_1];
	ld.param.u64 	%rd4, [_Z7get_idxifPfS_S__param_2];
	ld.param.u64 	%rd5, [_Z7get_idxifPfS_S__param_3];
	ld.param.u64 	%rd6, [_Z7get_idxifPfS_S__param_4];
	cvta.to.global.u64 	%rd1, %rd6;
	cvta.to.global.u64 	%rd2, %rd5;
	cvta.to.global.u64 	%rd3, %rd4;
	add.u64 	%rd7, %SP, 0;
	add.u64 	%rd8, %SPL, 0;
	mov.u32 	%r1, %tid.x;
	mov.u32 	%r4, %ctaid.x;
	mov.u32 	%r5, %ntid.x;
	st.local.v2.u32 	[%rd8], {%r1, %r4};
	st.local.u32 	[%rd8+8], %r5;
	mov.u64 	%rd9, $str$1;
	cvta.global.u64 	%rd10, %rd9;
	{ // callseq 1, 0
	.param .b64 param0;
	st.param.b64 	[param0], %rd10;
	.param .b64 param1;
	st.param.b64 	[param1], %rd7;
	.param .b32 retval0;
	call.uni (retval0), 
	vprintf, 
	(
	param0, 
	param1
	);
	ld.param.b32 	%r6, [retval0];
	} // callseq 1
	mad.lo.s32 	%r2, %r1, %r4, %r5;
	setp.ge.s32 	%p1, %r2, %r3;
	@%p1 bra 	$L__BB2_2;
	mul.wide.u32 	%rd11, %r2, 4;
	add.s64 	%rd12, %rd3, %rd11;
	st.global.f32 	[%rd12], %f1;
	cvt.rn.f32.u32 	%f2, %r1;
	add.s64 	%rd13, %rd2, %rd11;
	st.global.f32 	[%rd13], %f2;
	add.s64 	%rd14, %rd1, %rd11;
	st.global.f32 	[%rd14], %f2;
$L__BB2_2:
	mov.b32 	%r8, 1075838976;
	st.global.u32 	[%rd3], %r8;
	st.global.u32 	[%rd2], %r8;
	st.global.u32 	[%rd1], %r8;
	ret;

}


// ===== COMPILED SASS (sm_100) =====

	.target	sm_100

	.elftype	@"ET_EXEC"


//--------------------- .note.nv.tkinfo           --------------------------
	.section	.note.nv.tkinfo,"",@"SHT_NOTE"
	.sectionflags	@"SHF_NOTE_NV_TKINFO"
	.tkinfo
        /*0018*/ 	.word	0x00000002
        /*0030*/ 	.string	""
        /*0030*/ 	.string	"ptxas"
        /*0030*/ 	.string	"Cuda compilation tools, release 13.0, V13.0.88"
        /*0030*/ 	.string	"Build cuda_13.0.r13.0/compiler.36424714_0"
        /*0030*/ 	.string	"-arch sm_100 -m 64 "



//--------------------- .note.nv.cuinfo           --------------------------
	.section	.note.nv.cuinfo,"",@"SHT_NOTE"
	.sectionflags	@"SHF_NOTE_NV_CUINFO"
        /*0018*/ 	.short	0x0002
        /*001a*/ 	.short	0x0064
        /*001c*/ 	.short	0x0082
	.zero		2


//--------------------- .nv.info                  --------------------------
	.section	.nv.info,"",@"SHT_CUDA_INFO"
	.align	4


	//----- nvinfo : EIATTR_REGCOUNT
	.align		4
        /*0000*/ 	.byte	0x04, 0x2f
        /*0002*/ 	.short	(.L_3 - .L_2)
	.align		4
.L_2:
        /*0004*/ 	.word	index@(_Z10cuda_hellov)
        /*0008*/ 	.word	0x00000018


	//----- nvinfo : EIATTR_FRAME_SIZE
	.align		4
.L_3:
        /*000c*/ 	.byte	0x04, 0x11
        /*000e*/ 	.short	(.L_5 - .L_4)
	.align		4
.L_4:
        /*0010*/ 	.word	index@(_Z10cuda_hellov)
        /*0014*/ 	.word	0x00000000


	//----- nvinfo : EIATTR_REGCOUNT
	.align		4
.L_5:
        /*0018*/ 	.byte	0x04, 0x2f
        /*001a*/ 	.short	(.L_7 - .L_6)
	.align		4
.L_6:
        /*001c*/ 	.word	index@(_Z6VecAddiPfS_S_)
        /*0020*/ 	.word	0x0000000c


	//----- nvinfo : EIATTR_FRAME_SIZE
	.align		4
.L_7:
        /*0024*/ 	.byte	0x04, 0x11
        /*0026*/ 	.short	(.L_9 - .L_8)
	.align		4
.L_8:
        /*0028*/ 	.word	index@(_Z6VecAddiPfS_S_)
        /*002c*/ 	.word	0x00000000


	//----- nvinfo : EIATTR_REGCOUNT
	.align		4
.L_9:
        /*0030*/ 	.byte	0x04, 0x2f
        /*0032*/ 	.short	(.L_11 - .L_10)
	.align		4
.L_10:
        /*0034*/ 	.word	index@(_Z7get_idxifPfS_S_)
        /*0038*/ 	.word	0x00000018


	//----- nvinfo : EIATTR_FRAME_SIZE
	.align		4
.L_11:
        /*003c*/ 	.byte	0x04, 0x11
        /*003e*/ 	.short	(.L_13 - .L_12)
	.align		4
.L_12:
        /*0040*/ 	.word	index@(_Z7get_idxifPfS_S_)
        /*0044*/ 	.word	0x00000010


	//----- nvinfo : EIATTR_MIN_STACK_SIZE
	.align		4
.L_13:
        /*0048*/ 	.byte	0x04, 0x12
        /*004a*/ 	.short	(.L_15 - .L_14)
	.align		4
.L_14:
        /*004c*/ 	.word	index@(_Z7get_idxifPfS_S_)
        /*0050*/ 	.word	0x00000010


	//----- nvinfo : EIATTR_MIN_STACK_SIZE
	.align		4
.L_15:
        /*0054*/ 	.byte	0x04, 0x12
        /*0056*/ 	.short	(.L_17 - .L_16)
	.align		4
.L_16:
        /*0058*/ 	.word	index@(_Z6VecAddiPfS_S_)
        /*005c*/ 	.word	0x00000000


	//----- nvinfo : EIATTR_MIN_STACK_SIZE
	.align		4
.L_17:
        /*0060*/ 	.byte	0x04, 0x12
        /*0062*/ 	.short	(.L_19 - .L_18)
	.align		4
.L_18:
        /*0064*/ 	.word	index@(_Z10cuda_hellov)
        /*0068*/ 	.word	0x00000000
.L_19:


//--------------------- .nv.compat                --------------------------
	.section	.nv.compat,"",@"SHT_CUDA_COMPAT_INFO"
	.align	4
        /*0000*/ 	.byte	0x02, 0x09, 0x00, 0x00, 0x02, 0x02, 0x01, 0x00, 0x02, 0x05, 0x05, 0x00, 0x03, 0x07, 0x01, 0x01
        /*0010*/ 	.byte	0x02, 0x03, 0x00, 0x00, 0x02, 0x06, 0x01, 0x00, 0x04, 0x0b, 0x08, 0x00, 0x09, 0x00, 0x00, 0x00
        /*0020*/ 	.byte	0x00, 0x00, 0x00, 0x00


//--------------------- .nv.info._Z7get_idxifPfS_S_ --------------------------
	.section	.nv.info._Z7get_idxifPfS_S_,"",@"SHT_CUDA_INFO"
	.sectionflags	@""
	.align	4


	//----- nvinfo : EIATTR_CUDA_API_VERSION
	.align		4
        /*0000*/ 	.byte	0x04, 0x37
        /*0002*/ 	.short	(.L_21 - .L_20)
.L_20:
        /*0004*/ 	.word	0x00000082


	//----- nvinfo : EIATTR_KPARAM_INFO
	.align		4
.L_21:
        /*0008*/ 	.byte	0x04, 0x17
        /*000a*/ 	.short	(.L_23 - .L_22)
.L_22:
        /*000c*/ 	.word	0x00000000
        /*0010*/ 	.short	0x0004
        /*0012*/ 	.short	0x0018
        /*0014*/ 	.byte	0x00, 0xf5, 0x21, 0x00


	//----- nvinfo : EIATTR_KPARAM_INFO
	.align		4
.L_23:
        /*0018*/ 	.byte	0x04, 0x17
        /*001a*/ 	.short	(.L_25 - .L_24)
.L_24:
        /*001c*/ 	.word	0x00000000
        /*0020*/ 	.short	0x0003
        /*0022*/ 	.short	0x0010
        /*0024*/ 	.byte	0x00, 0xf5, 0x21, 0x00


	//----- nvinfo : EIATTR_KPARAM_INFO
	.align		4
.L_25:
        /*0028*/ 	.byte	0x04, 0x17
        /*002a*/ 	.short	(.L_27 - .L_26)
.L_26:
        /*002c*/ 	.word	0x00000000
        /*0030*/ 	.short	0x0002
        /*0032*/ 	.short	0x0008
        /*0034*/ 	.byte	0x00, 0xf5, 0x21, 0x00


	//----- nvinfo : EIATTR_KPARAM_INFO
	.align		4
.L_27:
        /*0038*/ 	.byte	0x04, 0x17
        /*003a*/ 	.short	(.L_29 - .L_28)
.L_28:
        /*003c*/ 	.word	0x00000000
        /*0040*/ 	.short	0x0001
        /*0042*/ 	.short	0x0004
        /*0044*/ 	.byte	0x00, 0xf0, 0x11, 0x00


	//----- nvinfo : EIATTR_KPARAM_INFO
	.align		4
.L_29:
        /*0048*/ 	.byte	0x04, 0x17
        /*004a*/ 	.short	(.L_31 - .L_30)
.L_30:
        /*004c*/ 	.word	0x00000000
        /*0050*/ 	.short	0x0000
        /*0052*/ 	.short	0x0000
        /*0054*/ 	.byte	0x00, 0xf0, 0x11, 0x00


	//----- nvinfo : EIATTR_SPARSE_MMA_MASK
	.align		4
.L_31:
        /*0058*/ 	.byte	0x03, 0x50
        /*005a*/ 	.short	0x0000


	//----- nvinfo : EIATTR_MAXREG_COUNT
	.align		4
        /*005c*/ 	.byte	0x03, 0x1b
        /*005e*/ 	.short	0x00ff


	//----- nvinfo : EIATTR_EXTERNS
	.align		4
        /*0060*/ 	.byte	0x04, 0x0f
        /*0062*/ 	.short	(.L_33 - .L_32)


	//   ....[0]....
	.align		4
.L_32:
        /*0064*/ 	.word	index@(vprintf)


	//----- nvinfo : EIATTR_MERCURY_ISA_VERSION
	.align		4
.L_33:
        /*0068*/ 	.byte	0x03, 0x5f
        /*006a*/ 	.short	0x0101


	//----- nvinfo : EIATTR_VRC_CTA_INIT_COUNT
	.align		4
        /*006c*/ 	.byte	0x02, 0x4a
	.zero		1
	.zero		1


	//----- nvinfo : EIATTR_SYSCALL_OFFSETS
	.align		4
        /*0070*/ 	.byte	0x04, 0x46
        /*0072*/ 	.short	(.L_35 - .L_34)


	//   ....[0]....
.L_34:
        /*0074*/ 	.word	0x00000110


	//----- nvinfo : EIATTR_EXIT_INSTR_OFFSETS
	.align		4
.L_35:
        /*0078*/ 	.byte	0x04, 0x1c
        /*007a*/ 	.short	(.L_37 - .L_36)


	//   ....[0]....
.L_36:
        /*007c*/ 	.word	0x00000370


	//----- nvinfo : EIATTR_CRS_STACK_SIZE
	.align		4
.L_37:
        /*0080*/ 	.byte	0x04, 0x1e
        /*0082*/ 	.short	(.L_39 - .L_38)
.L_38:
        /*0084*/ 	.word	0x00000000


	//----- nvinfo : EIATTR_CBANK_PARAM_SIZE
	.align		4
.L_39:
        /*0088*/ 	.byte	0x03, 0x19
        /*008a*/ 	.short	0x0020


	//----- nvinfo : EIATTR_PARAM_CBANK
	.align		4
        /*008c*/ 	.byte	0x04, 0x0a
        /*008e*/ 	.short	(.L_41 - .L_40)
	.align		4
.L_40:
        /*0090*/ 	.word	index@(.nv.constant0._Z7get_idxifPfS_S_)
        /*0094*/ 	.short	0x0380
        /*0096*/ 	.short	0x0020


	//----- nvinfo : EIATTR_SW_WAR
	.align		4
.L_41:
        /*0098*/ 	.byte	0x04, 0x36
        /*009a*/ 	.short	(.L_43 - .L_42)
.L_42:
        /*009c*/ 	.word	0x00000008
.L_43:


//--------------------- .nv.info._Z6VecAddiPfS_S_ --------------------------
	.section	.nv.info._Z6VecAddiPfS_S_,"",@"SHT_CUDA_INFO"
	.sectionflags	@""
	.align	4


	//----- nvinfo : EIATTR_CUDA_API_VERSION
	.align		4
        /*0000*/ 	.byte	0x04, 0x37
        /*0002*/ 	.short	(.L_45 - .L_44)
.L_44:
        /*0004*/ 	.word	0x00000082


	//----- nvinfo : EIATTR_KPARAM_INFO
	.align		4
.L_45:
        /*0008*/ 	.byte	0x04, 0x17
        /*000a*/ 	.short	(.L_47 - .L_46)
.L_46:
        /*000c*/ 	.word	0x00000000
        /*0010*/ 	.short	0x0003
        /*0012*/ 	.short	0x0018
        /*0014*/ 	.byte	0x00, 0xf5, 0x21, 0x00


	//----- nvinfo : EIATTR_KPARAM_INFO
	.align		4
.L_47:
        /*0018*/ 	.byte	0x04, 0x17
        /*001a*/ 	.short	(.L_49 - .L_48)
.L_48:
        /*001c*/ 	.word	0x00000000
        /*0020*/ 	.short	0x0002
        /*0022*/ 	.short	0x0010
        /*0024*/ 	.byte	0x00, 0xf5, 0x21, 0x00


	//----- nvinfo : EIATTR_KPARAM_INFO
	.align		4
.L_49:
        /*0028*/ 	.byte	0x04, 0x17
        /*002a*/ 	.short	(.L_51 - .L_50)
.L_50:
        /*002c*/ 	.word	0x00000000
        /*0030*/ 	.short	0x0001
        /*0032*/ 	.short	0x0008
        /*0034*/ 	.byte	0x00, 0xf5, 0x21, 0x00


	//----- nvinfo : EIATTR_KPARAM_INFO
	.align		4
.L_51:
        /*0038*/ 	.byte	0x04, 0x17
        /*003a*/ 	.short	(.L_53 - .L_52)
.L_52:
        /*003c*/ 	.word	0x00000000
        /*0040*/ 	.short	0x0000
        /*0042*/ 	.short	0x0000
        /*0044*/ 	.byte	0x00, 0xf0, 0x11, 0x00


	//----- nvinfo : EIATTR_SPARSE_MMA_MASK
	.align		4
.L_53:
        /*0048*/ 	.byte	0x03, 0x50
        /*004a*/ 	.short	0x0000


	//----- nvinfo : EIATTR_MAXREG_COUNT
	.align		4
        /*004c*/ 	.byte	0x03, 0x1b
        /*004e*/ 	.short	0x00ff


	//----- nvinfo : EIATTR_MERCURY_ISA_VERSION
	.align		4
        /*0050*/ 	.byte	0x03, 0x5f
        /*0052*/ 	.short	0x0101


	//----- nvinfo : EIATTR_VRC_CTA_INIT_COUNT
	.align		4
        /*0054*/ 	.byte	0x02, 0x4a
	.zero		1
	.zero		1


	//----- nvinfo : EIATTR_EXIT_INSTR_OFFSETS
	.align		4
        /*0058*/ 	.byte	0x04, 0x1c
        /*005a*/ 	.short	(.L_55 - .L_54)


	//   ....[0]....
.L_54:
        /*005c*/ 	.word	0x00000040


	//   ....[1]....
        /*0060*/ 	.word	0x00000100


	//----- nvinfo : EIATTR_CBANK_PARAM_SIZE
	.align		4
.L_55:
        /*0064*/ 	.byte	0x03, 0x19
        /*0066*/ 	.short	0x0020


	//----- nvinfo : EIATTR_PARAM_CBANK
	.align		4
        /*0068*/ 	.byte	0x04, 0x0a
        /*006a*/ 	.short	(.L_57 - .L_56)
	.align		4
.L_56:
        /*006c*/ 	.word	index@(.nv.constant0._Z6VecAddiPfS_S_)
        /*0070*/ 	.short	0x0380
        /*0072*/ 	.short	0x0020


	//----- nvinfo : EIATTR_SW_WAR
	.align		4
.L_57:
        /*0074*/ 	.byte	0x04, 0x36
        /*0076*/ 	.short	(.L_59 - .L_58)
.L_58:
        /*0078*/ 	.word	0x00000008
.L_59:


//--------------------- .nv.info._Z10cuda_hellov  --------------------------
	.section	.nv.info._Z10cuda_hellov,"",@"SHT_CUDA_INFO"
	.sectionflags	@""
	.align	4


	//----- nvinfo : EIATTR_CUDA_API_VERSION
	.align		4
        /*0000*/ 	.byte	0x04, 0x37
        /*0002*/ 	.short	(.L_61 - .L_60)
.L_60:
        /*0004*/ 	.word	0x00000082


	//----- nvinfo : EIATTR_SPARSE_MMA_MASK
	.align		4
.L_61:
        /*0008*/ 	.byte	0x03, 0x50
        /*000a*/ 	.short	0x0000


	//----- nvinfo : EIATTR_MAXREG_COUNT
	.align		4
        /*000c*/ 	.byte	0x03, 0x1b
        /*000e*/ 	.short	0x00ff


	//----- nvinfo : EIATTR_EXTERNS
	.align		4
        /*0010*/ 	.byte	0x04, 0x0f
        /*0012*/ 	.short	(.L_63 - .L_62)


	//   ....[0]....
	.align		4
.L_62:
        /*0014*/ 	.word	index@(vprintf)


	//----- nvinfo : EIATTR_MERCURY_ISA_VERSION
	.align		4
.L_63:
        /*0018*/ 	.byte	0x03, 0x5f
        /*001a*/ 	.short	0x0101


	//----- nvinfo : EIATTR_VRC_CTA_INIT_COUNT
	.align		4
        /*001c*/ 	.byte	0x02, 0x4a
	.zero		1
	.zero		1


	//----- nvinfo : EIATTR_SYSCALL_OFFSETS
	.align		4
        /*0020*/ 	.byte	0x04, 0x46
        /*0022*/ 	.short	(.L_65 - .L_64)


	//   ....[0]....
.L_64:
        /*0024*/ 	.word	0x00000080


	//----- nvinfo : EIATTR_EXIT_INSTR_OFFSETS
	.align		4
.L_65:
        /*0028*/ 	.byte	0x04, 0x1c
        /*002a*/ 	.short	(.L_67 - .L_66)


	//   ....[0]....
.L_66:
        /*002c*/ 	.word	0x00000090


	//----- nvinfo : EIATTR_SW_WAR
	.align		4
.L_67:
        /*0030*/ 	.byte	0x04, 0x36
        /*0032*/ 	.short	(.L_69 - .L_68)
.L_68:
        /*0034*/ 	.word	0x00000008
.L_69:


//--------------------- .nv.callgraph             --------------------------
	.section	.nv.callgraph,"",@"SHT_CUDA_CALLGRAPH"
	.align	4
	.sectionentsize	8
	.align		4
        /*0000*/ 	.word	0x00000000
	.align		4
        /*0004*/ 	.word	0xffffffff
	.align		4
        /*0008*/ 	.word	index@(_Z7get_idxifPfS_S_)
	.align		4
        /*000c*/ 	.word	index@(vprintf)
	.align		4
        /*0010*/ 	.word	index@(_Z10cuda_hellov)
	.align		4
        /*0014*/ 	.word	index@(vprintf)
	.align		4
        /*0018*/ 	.word	0x00000000
	.align		4
        /*001c*/ 	.word	0xfffffffe
	.align		4
        /*0020*/ 	.word	0x00000000
	.align		4
        /*0024*/ 	.word	0xfffffffd
	.align		4
        /*0028*/ 	.word	0x00000000
	.align		4
        /*002c*/ 	.word	0xfffffffc


//--------------------- .nv.constant4             --------------------------
	.section	.nv.constant4,"a",@progbits
	.align	8
	.align		8
.nv.constant4:
        /*0000*/ 	.dword	vprintf
	.align		8
        /*0008*/ 	.dword	$str
	.align		8
        /*0010*/ 	.dword	$str$1


//--------------------- .text._Z7get_idxifPfS_S_  --------------------------
	.section	.text._Z7get_idxifPfS_S_,"ax",@progbits
	.align	128
        .global         _Z7get_idxifPfS_S_
        .type           _Z7get_idxifPfS_S_,@function
        .size           _Z7get_idxifPfS_S_,(.L_x_7 - _Z7get_idxifPfS_S_)
        .other          _Z7get_idxifPfS_S_,@"STO_CUDA_ENTRY STV_DEFAULT"
_Z7get_idxifPfS_S_:
.text._Z7get_idxifPfS_S_:
[----:B------:R-:W0:Y:S01]  /*0000*/  LDC R1, c[0x0][0x37c] ;  /* 0x0000df00ff017b82 */ /* 0x000e220000000800 */
[----:B------:R-:W1:Y:S01]  /*0010*/  S2R R16, SR_TID.X ;  /* 0x0000000000107919 */ /* 0x000e620000002100 */
[----:B------:R-:W2:Y:S06]  /*0020*/  LDCU UR5, c[0x0][0x2fc] ;  /* 0x00005f80ff0577ac */ /* 0x000eac0008000800 */
[----:B------:R-:W3:Y:S01]  /*0030*/  LDC R2, c[0x0][0x360] ;  /* 0x0000d800ff027b82 */ /* 0x000ee20000000800 */
[----:B0-----:R-:W-:Y:S01]  /*0040*/  VIADD R1, R1, 0xfffffff0 ;  /* 0xfffffff001017836 */ /* 0x001fe20000000000 */
[----:B------:R-:W1:Y:S01]  /*0050*/  S2R R17, SR_CTAID.X ;  /* 0x0000000000117919 */ /* 0x000e620000002500 */
[----:B------:R-:W-:Y:S01]  /*0060*/  MOV R0, 0x0 ;  /* 0x0000000000007802 */ /* 0x000fe20000000f00 */
[----:B------:R-:W0:Y:S04]  /*0070*/  LDCU UR4, c[0x0][0x2f8] ;  /* 0x00005f00ff0477ac */ /* 0x000e280008000800 */
[----:B------:R4:W5:Y:S01]  /*0080*/  LDC.64 R8, c[0x4][R0] ;  /* 0x0100000000087b82 */ /* 0x0009620000000a00 */
[----:B------:R-:W2:Y:S01]  /*0090*/  LDCU.64 UR6, c[0x4][0x10] ;  /* 0x01000200ff0677ac */ /* 0x000ea20008000a00 */
[----:B0-----:R-:W-:Y:S01]  /*00a0*/  IADD3 R6, P0, PT, R1, UR4, RZ ;  /* 0x0000000401067c10 */ /* 0x001fe2000ff1e0ff */
[----:B---3--:R4:W-:Y:S01]  /*00b0*/  STL [R1+0x8], R2 ;  /* 0x0000080201007387 */ /* 0x0089e20000100800 */
[----:B--2---:R-:W-:-:S02]  /*00c0*/  IMAD.U32 R4, RZ, RZ, UR6 ;  /* 0x00000006ff047e24 */ /* 0x004fc4000f8e00ff */
[----:B------:R-:W-:Y:S02]  /*00d0*/  IMAD.U32 R5, RZ, RZ, UR7 ;  /* 0x00000007ff057e24 */ /* 0x000fe4000f8e00ff */
[----:B------:R-:W-:Y:S01]  /*00e0*/  IMAD.X R7, RZ, RZ, UR5, P0 ;  /* 0x00000005ff077e24 */ /* 0x000fe200080e06ff */
[----:B-1----:R4:W-:Y:S06]  /*00f0*/  STL.64 [R1], R16 ;  /* 0x0000001001007387 */ /* 0x0029ec0000100a00 */
[----:B------:R-:W-:-:S07]  /*0100*/  LEPC R20, `(.L_x_0) ;  /* 0x000000001014794e */ /* 0x000fce0000000000 */
[----:B----45:R-:W-:Y:S05]  /*0110*/  CALL.ABS.NOINC R8 ;  /* 0x0000000008007343 */ /* 0x030fea0003c00000 */
.L_x_0:
[----:B------:R-:W0:Y:S01]  /*0120*/  LDCU UR4, c[0x0][0x380] ;  /* 0x00007000ff0477ac */ /* 0x000e220008000800 */
[----:B------:R-:W1:Y:S01]  /*0130*/  LDC.64 R4, c[0x0][0x388] ;  /* 0x0000e200ff047b82 */ /* 0x000e620000000a00 */
[----:B------:R-:W-:Y:S01]  /*0140*/  IMAD R17, R16, R17, R2 ;  /* 0x0000001110117224 */ /* 0x000fe200078e0202 */
[----:B------:R-:W-:Y:S06]  /*0150*/  BSSY.RECONVERGENT B0, `(.L_x_1) ;  /* 0x0000017000007945 */ /* 0x000fec0003800200 */
[----:B------:R-:W2:Y:S08]  /*0160*/  LDC.64 R6, c[0x0][0x390] ;  /* 0x0000e400ff067b82 */ /* 0x000eb00000000a00 */
[----:B------:R-:W3:Y:S01]  /*0170*/  LDC.64 R8, c[0x0][0x398] ;  /* 0x0000e600ff087b82 */ /* 0x000ee20000000a00 */
[----:B0-----:R-:W-:-:S07]  /*0180*/  ISETP.GE.AND P0, PT, R17, UR4, PT ;  /* 0x0000000411007c0c */ /* 0x001fce000bf06270 */
[----:B------:R-:W0:Y:S06]  /*0190*/  LDC.64 R18, c[0x0][0x358] ;  /* 0x0000d600ff127b82 */ /* 0x000e2c0000000a00 */
[----:B------:R-:W-:Y:S05]  /*01a0*/  @P0 BRA `(.L_x_2) ;  /* 0x0000000000440947 */ /* 0x000fea0003800000 */
[----:B------:R-:W4:Y:S01]  /*01b0*/  LDC.64 R2, c[0x0][0x388] ;  /* 0x0000e200ff027b82 */ /* 0x000f220000000a00 */
[C---:B0-----:R-:W-:Y:S02]  /*01c0*/  R2UR UR4, R18.reuse ;  /* 0x00000000120472ca */ /* 0x041fe400000e0000 */
[C---:B------:R-:W-:Y:S02]  /*01d0*/  R2UR UR5, R19.reuse ;  /* 0x00000000130572ca */ /* 0x040fe400000e0000 */
[C---:B------:R-:W-:Y:S02]  /*01e0*/  R2UR UR6, R18.reuse ;  /* 0x00000000120672ca */ /* 0x040fe400000e0000 */
[C---:B------:R-:W-:Y:S01]  /*01f0*/  R2UR UR7, R19.reuse ;  /* 0x00000000130772ca */ /* 0x040fe200000e0000 */
[----:B------:R-:W0:Y:S01]  /*0200*/  LDC.64 R10, c[0x0][0x390] ;  /* 0x0000e400ff0a7b82 */ /* 0x000e220000000a00 */
[----:B------:R-:W-:Y:S02]  /*0210*/  R2UR UR8, R18 ;  /* 0x00000000120872ca */ /* 0x000fe400000e0000 */
[----:B------:R-:W-:-:S02]  /*0220*/  R2UR UR9, R19 ;  /* 0x00000000130972ca */ /* 0x000fc400000e0000 */
[----:B------:R-:W-:-:S03]  /*0230*/  I2FP.F32.U32 R15, R16 ;  /* 0x00000010000f7245 */ /* 0x000fc60000201000 */
[----:B------:R-:W5:Y:S08]  /*0240*/  LDC.64 R12, c[0x0][0x398] ;  /* 0x0000e600ff0c7b82 */ /* 0x000f700000000a00 */
[----:B------:R-:W1:Y:S01]  /*0250*/  LDC R21, c[0x0][0x384] ;  /* 0x0000e100ff157b82 */ /* 0x000e620000000800 */
[----:B----4-:R-:W-:-:S04]  /*0260*/  IMAD.WIDE.U32 R2, R17, 0x4, R2 ;  /* 0x0000000411027825 */ /* 0x010fc800078e0002 */
[----:B0-----:R-:W-:-:S04]  /*0270*/  IMAD.WIDE.U32 R10, R17, 0x4, R10 ;  /* 0x00000004110a7825 */ /* 0x001fc800078e000a */
[----:B-----5:R-:W-:Y:S01]  /*0280*/  IMAD.WIDE.U32 R12, R17, 0x4, R12 ;  /* 0x00000004110c7825 */ /* 0x020fe200078e000c */
[----:B-1----:R4:W-:Y:S04]  /*0290*/  STG.E desc[UR4][R2.64], R21 ;  /* 0x0000001502007986 */ /* 0x0029e8000c101904 */
[----:B------:R4:W-:Y:S04]  /*02a0*/  STG.E desc[UR6][R10.64], R15 ;  /* 0x0000000f0a007986 */ /* 0x0009e8000c101906 */
[----:B------:R4:W-:Y:S02]  /*02b0*/  STG.E desc[UR8][R12.64], R15 ;  /* 0x0000000f0c007986 */ /* 0x0009e4000c101908 */
.L_x_2:
[----:B------:R-:W-:Y:S05]  /*02c0*/  BSYNC.RECONVERGENT B0 ;  /* 0x0000000000007941 */ /* 0x000fea0003800200 */
.L_x_1:
[C---:B0-----:R-:W-:Y:S01]  /*02d0*/  R2UR UR4, R18.reuse ;  /* 0x00000000120472ca */ /* 0x041fe200000e0000 */
[----:B----4-:R-:W-:Y:S01]  /*02e0*/  IMAD.MOV.U32 R3, RZ, RZ, 0x40200000 ;  /* 0x40200000ff037424 */ /* 0x010fe200078e00ff */
[C---:B------:R-:W-:Y:S02]  /*02f0*/  R2UR UR5, R19.reuse ;  /* 0x00000000130572ca */ /* 0x040fe400000e0000 */
[C---:B------:R-:W-:Y:S02]  /*0300*/  R2UR UR6, R18.reuse ;  /* 0x00000000120672ca */ /* 0x040fe400000e0000 */
[C---:B------:R-:W-:Y:S02]  /*0310*/  R2UR UR7, R19.reuse ;  /* 0x00000000130772ca */ /* 0x040fe400000e0000 */
[----:B------:R-:W-:Y:S02]  /*0320*/  R2UR UR8, R18 ;  /* 0x00000000120872ca */ /* 0x000fe400000e0000 */
[----:B------:R-:W-:-:S05]  /*0330*/  R2UR UR9, R19 ;  /* 0x00000000130972ca */ /* 0x000fca00000e0000 */
[----:B-1----:R-:W-:Y:S04]  /*0340*/  STG.E desc[UR4][R4.64], R3 ;  /* 0x0000000304007986 */ /* 0x002fe8000c101904 */
[----:B--2---:R-:W-:Y:S04]  /*0350*/  STG.E desc[UR6][R6.64], R3 ;  /* 0x0000000306007986 */ /* 0x004fe8000c101906 */
[----:B---3--:R-:W-:Y:S01]  /*0360*/  STG.E desc[UR8][R8.64], R3 ;  /* 0x0000000308007986 */ /* 0x008fe2000c101908 */
[----:B------:R-:W-:Y:S05]  /*0370*/  EXIT ;  /* 0x000000000000794d */ /* 0x000fea0003800000 */
.L_x_3:
[----:B------:R-:W-:-:S00]  /*0380*/  BRA `(.L_x_3) ;  /* 0xfffffffc00fc7947 */ /* 0x000fc0000383ffff */
[----:B------:R-:W-:-:S00]  /*0390*/  NOP ;  /* 0x0000000000007918 */ /* 0x000fc00000000000 */
        /* <DEDUP_REMOVED lines=14> */
.L_x_7:


//--------------------- .text._Z6VecAddiPfS_S_    --------------------------
	.section	.text._Z6VecAddiPfS_S_,"ax",@progbits
	.align	128
        .global         _Z6VecAddiPfS_S_
        .type           _Z6VecAddiPfS_S_,@function
        .size           _Z6VecAddiPfS_S_,(.L_x_8 - _Z6VecAddiPfS_S_)
        .other          _Z6VecAddiPfS_S_,@"STO_CUDA_ENTRY STV_DEFAULT"
_Z6VecAddiPfS_S_:
.text._Z6VecAddiPfS_S_:
[----:B------:R-:W-:Y:S01]  /*0000*/  LDC R1, c[0x0][0x37c] ;  /* 0x0000df00ff017b82 */ /* 0x000fe20000000800 */
[----:B------:R-:W0:Y:S01]  /*0010*/  S2R R9, SR_TID.X ;  /* 0x0000000000097919 */ /* 0x000e220000002100 */
[----:B------:R-:W0:Y:S02]  /*0020*/  LDCU UR4, c[0x0][0x380] ;  /* 0x00007000ff0477ac */ /* 0x000e240008000800 */
[----:B0-----:R-:W-:-:S13]  /*0030*/  ISETP.GE.AND P0, PT, R9, UR4, PT ;  /* 0x0000000409007c0c */ /* 0x001fda000bf06270 */
[----:B------:R-:W-:Y:S05]  /*0040*/  @P0 EXIT ;  /* 0x000000000000094d */ /* 0x000fea0003800000 */
[----:B------:R-:W0:Y:S01]  /*0050*/  LDC.64 R2, c[0x0][0x388] ;  /* 0x0000e200ff027b82 */ /* 0x000e220000000a00 */
[----:B------:R-:W1:Y:S07]  /*0060*/  LDCU.64 UR4, c[0x0][0x358] ;  /* 0x00006b00ff0477ac */ /* 0x000e6e0008000a00 */
[----:B------:R-:W2:Y:S08]  /*0070*/  LDC.64 R4, c[0x0][0x390] ;  /* 0x0000e400ff047b82 */ /* 0x000eb00000000a00 */
[----:B------:R-:W3:Y:S01]  /*0080*/  LDC.64 R6, c[0x0][0x398] ;  /* 0x0000e600ff067b82 */ /* 0x000ee20000000a00 */
[----:B0-----:R-:W-:-:S06]  /*0090*/  IMAD.WIDE.U32 R2, R9, 0x4, R2 ;  /* 0x0000000409027825 */ /* 0x001fcc00078e0002 */
[----:B-1----:R-:W4:Y:S01]  /*00a0*/  LDG.E R2, desc[UR4][R2.64] ;  /* 0x0000000402027981 */ /* 0x002f22000c1e1900 */
[----:B--2---:R-:W-:-:S06]  /*00b0*/  IMAD.WIDE.U32 R4, R9, 0x4, R4 ;  /* 0x0000000409047825 */ /* 0x004fcc00078e0004 */
[----:B------:R-:W4:Y:S01]  /*00c0*/  LDG.E R5, desc[UR4][R4.64] ;  /* 0x0000000404057981 */ /* 0x000f22000c1e1900 */
[----:B---3--:R-:W-:-:S04]  /*00d0*/  IMAD.WIDE.U32 R6, R9, 0x4, R6 ;  /* 0x0000000409067825 */ /* 0x008fc800078e0006 */
[----:B----4-:R-:W-:-:S05]  /*00e0*/  FADD R9, R2, R5 ;  /* 0x0000000502097221 */ /* 0x010fca0000000000 */
[----:B------:R-:W-:Y:S01]  /*00f0*/  STG.E desc[UR4][R6.64], R9 ;  /* 0x0000000906007986 */ /* 0x000fe2000c101904 */
[----:B------:R-:W-:Y:S05]  /*0100*/  EXIT ;  /* 0x000000000000794d */ /* 0x000fea0003800000 */
.L_x_4:
        /* <DEDUP_REMOVED lines=15> */
.L_x_8:


//--------------------- .text._Z10cuda_hellov     --------------------------
	.section	.text._Z10cuda_hellov,"ax",@progbits
	.align	128
        .global         _Z10cuda_hellov
        .type           _Z10cuda_hellov,@function
        .size           _Z10cuda_hellov,(.L_x_9 - _Z10cuda_hellov)
        .other          _Z10cuda_hellov,@"STO_CUDA_ENTRY STV_DEFAULT"
_Z10cuda_hellov:
.text._Z10cuda_hellov:
[----:B------:R-:W0:Y:S01]  /*0000*/  LDC R1, c[0x0][0x37c] ;  /* 0x0000df00ff017b82 */ /* 0x000e220000000800 */
[----:B------:R-:W-:Y:S01]  /*0010*/  MOV R0, 0x0 ;  /* 0x0000000000007802 */ /* 0x000fe20000000f00 */
[----:B------:R-:W1:Y:S01]  /*0020*/  LDCU.64 UR4, c[0x4][0x8] ;  /* 0x01000100ff0477ac */ /* 0x000e620008000a00 */
[----:B------:R-:W-:-:S05]  /*0030*/  CS2R R6, SRZ ;  /* 0x0000000000067805 */ /* 0x000fca000001ff00 */
[----:B------:R2:W3:Y:S01]  /*0040*/  LDC.64 R2, c[0x4][R0] ;  /* 0x0100000000027b82 */ /* 0x0004e20000000a00 */
[----:B-1----:R-:W-:Y:S02]  /*0050*/  IMAD.U32 R4, RZ, RZ, UR4 ;  /* 0x00000004ff047e24 */ /* 0x002fe4000f8e00ff */
[----:B--2---:R-:W-:-:S07]  /*0060*/  IMAD.U32 R5, RZ, RZ, UR5 ;  /* 0x00000005ff057e24 */ /* 0x004fce000f8e00ff */
[----:B------:R-:W-:-:S07]  /*0070*/  LEPC R20, `(.L_x_5) ;  /* 0x000000001014794e */ /* 0x000fce0000000000 */
[----:B0--3--:R-:W-:Y:S05]  /*0080*/  CALL.ABS.NOINC R2 ;  /* 0x0000000002007343 */ /* 0x009fea0003c00000 */
.L_x_5:
[----:B------:R-:W-:Y:S05]  /*0090*/  EXIT ;  /* 0x000000000000794d */ /* 0x000fea0003800000 */
.L_x_6:
        /* <DEDUP_REMOVED lines=14> */
.L_x_9:


//--------------------- .nv.global.init           --------------------------
	.section	.nv.global.init,"aw",@progbits
.nv.global.init:
	.type		$str,@object
	.size		$str,($str$1 - $str)
$str:
        /*0000*/ 	.byte	0x48, 0x65, 0x6c, 0x6c, 0x6f, 0x20, 0x57, 0x6f, 0x72, 0x6c, 0x64, 0x20, 0x66, 0x72, 0x6f, 0x6d
        /*0010*/ 	.byte	0x20, 0x47, 0x50, 0x55, 0x20, 0x28, 0x44, 0x65, 0x76, 0x69, 0x63, 0x65, 0x29, 0x21, 0x0a, 0x00
	.type		$str$1,@object
	.size		$str$1,(.L_1 - $str$1)
$str$1:
        /*0020*/ 	.byte	0x52, 0x75, 0x6e, 0x6e, 0x69, 0x6e, 0x67, 0x20, 0x66, 0x72, 0x6f, 0x6d, 0x20, 0x47, 0x50, 0x55
        /*0030*/ 	.byte	0x20, 0x28, 0x44, 0x65, 0x76, 0x69, 0x63, 0x65, 0x29, 0x20, 0x25, 0x64, 0x2c, 0x25, 0x64, 0x2c
        /*0040*/ 	.byte	0x25, 0x64, 0x21, 0x0a, 0x00
.L_1:


//--------------------- .nv.shared.reserved.0     --------------------------
	.section	.nv.shared.reserved.0,"aw",@nobits
	.weak		__nv_reservedSMEM_offset_0_alias
	.size		__nv_reservedSMEM_offset_0_alias, 0, 64
	.other		__nv_reservedSMEM_offset_0_alias,@"STO_CUDA_RESERVED_SHARED STV_DEFAULT"
__nv_reservedSMEM_offset_0_alias:
	.zero		0
	.zero		64


//--------------------- .nv.constant0._Z7get_idxifPfS_S_ --------------------------
	.section	.nv.constant0._Z7get_idxifPfS_S_,"a",@progbits
	.sectionflags	@""
	.align	4
.nv.constant0._Z7get_idxifPfS_S_:
	.zero		928


//--------------------- .nv.constant0._Z6VecAddiPfS_S_ --------------------------
	.section	.nv.constant0._Z6VecAddiPfS_S_,"a",@progbits
	.sectionflags	@""
	.align	4
.nv.constant0._Z6VecAddiPfS_S_:
	.zero		928


//--------------------- .nv.constant0._Z10cuda_hellov --------------------------
	.section	.nv.constant0._Z10cuda_hellov,"a",@progbits
	.sectionflags	@""
	.align	4
.nv.constant0._Z10cuda_hellov:
	.zero		896


//--------------------- SYMBOLS --------------------------

	.type		.nv.reservedSmem.offset0,@object
	.size		.nv.reservedSmem.offset0,0x4
	.type		vprintf,@function
